	.headerflags	@"EF_CUDA_TEXMODE_UNIFIED EF_CUDA_64BIT_ADDRESS EF_CUDA_ACCELERATORS EF_CUDA_SM90 EF_CUDA_VIRTUAL_SM(EF_CUDA_SM90)"
	.elftype	@"ET_EXEC"


//--------------------- .nv.info                  --------------------------
	.section	.nv.info,"",@"SHT_CUDA_INFO"
	.align	4


	//----- nvinfo : EIATTR_REGCOUNT
	.align		4
        /*0000*/ 	.byte	0x04, 0x2f
        /*0002*/ 	.short	(.L_1 - .L_0)
	.align		4
.L_0:
        /*0004*/ 	.word	index@(triton_per_fused_add_mean_3)
        /*0008*/ 	.word	0x0000000e


	//----- nvinfo : EIATTR_MIN_STACK_SIZE
	.align		4
.L_1:
        /*000c*/ 	.byte	0x04, 0x12
        /*000e*/ 	.short	(.L_3 - .L_2)
	.align		4
.L_2:
        /*0010*/ 	.word	index@(triton_per_fused_add_mean_3)
        /*0014*/ 	.word	0x00000000


	//----- nvinfo : EIATTR_FRAME_SIZE
	.align		4
.L_3:
        /*0018*/ 	.byte	0x04, 0x11
        /*001a*/ 	.short	(.L_5 - .L_4)
	.align		4
.L_4:
        /*001c*/ 	.word	index@(triton_per_fused_add_mean_3)
        /*0020*/ 	.word	0x00000000


	//----- nvinfo : EIATTR_MIN_STACK_SIZE
	.align		4
.L_5:
        /*0024*/ 	.byte	0x04, 0x12
        /*0026*/ 	.short	(.L_7 - .L_6)
	.align		4
.L_6:
        /*0028*/ 	.word	index@(triton_per_fused_add_mean_3)
        /*002c*/ 	.word	0x00000000
.L_7:


//--------------------- .nv.info.triton_per_fused_add_mean_3 --------------------------
	.section	.nv.info.triton_per_fused_add_mean_3,"",@"SHT_CUDA_INFO"
	.sectionflags	@""
	.align	4


	//----- nvinfo : EIATTR_CUDA_API_VERSION
	.align		4
        /*0000*/ 	.byte	0x04, 0x37
        /*0002*/ 	.short	(.L_9 - .L_8)
.L_8:
        /*0004*/ 	.word	0x0000007c


	//----- nvinfo : EIATTR_KPARAM_INFO
	.align		4
.L_9:
        /*0008*/ 	.byte	0x04, 0x17
        /*000a*/ 	.short	(.L_11 - .L_10)
.L_10:
        /*000c*/ 	.word	0x00000000
        /*0010*/ 	.short	0x0003
        /*0012*/ 	.short	0x0014
        /*0014*/ 	.byte	0x00, 0xf0, 0x11, 0x00


	//----- nvinfo : EIATTR_KPARAM_INFO
	.align		4
.L_11:
        /*0018*/ 	.byte	0x04, 0x17
        /*001a*/ 	.short	(.L_13 - .L_12)
.L_12:
        /*001c*/ 	.word	0x00000000
        /*0020*/ 	.short	0x0002
        /*0022*/ 	.short	0x0010
        /*0024*/ 	.byte	0x00, 0xf0, 0x11, 0x00


	//----- nvinfo : EIATTR_KPARAM_INFO
	.align		4
.L_13:
        /*0028*/ 	.byte	0x04, 0x17
        /*002a*/ 	.short	(.L_15 - .L_14)
.L_14:
        /*002c*/ 	.word	0x00000000
        /*0030*/ 	.short	0x0001
        /*0032*/ 	.short	0x0008
        /*0034*/ 	.byte	0x00, 0xf4, 0x21, 0x00


	//----- nvinfo : EIATTR_KPARAM_INFO
	.align		4
.L_15:
        /*0038*/ 	.byte	0x04, 0x17
        /*003a*/ 	.short	(.L_17 - .L_16)
.L_16:
        /*003c*/ 	.word	0x00000000
        /*0040*/ 	.short	0x0000
        /*0042*/ 	.short	0x0000
        /*0044*/ 	.byte	0x00, 0xf4, 0x21, 0x00


	//----- nvinfo : EIATTR_SPARSE_MMA_MASK
	.align		4
.L_17:
        /*0048*/ 	.byte	0x03, 0x50
        /*004a*/ 	.short	0x0000


	//----- nvinfo : EIATTR_MAXREG_COUNT
	.align		4
        /*004c*/ 	.byte	0x03, 0x1b
        /*004e*/ 	.short	0x00ff


	//----- nvinfo : EIATTR_COOP_GROUP_MASK_REGIDS
	.align		4
        /*0050*/ 	.byte	0x04, 0x29
        /*0052*/ 	.short	(.L_19 - .L_18)


	//   ....[0]....
.L_18:
        /*0054*/ 	.word	0xffffffff


	//   ....[1]....
        /*0058*/ 	.word	0xffffffff


	//   ....[2]....
        /*005c*/ 	.word	0xffffffff


	//   ....[3]....
        /*0060*/ 	.word	0xffffffff


	//----- nvinfo : EIATTR_COOP_GROUP_INSTR_OFFSETS
	.align		4
.L_19:
        /*0064*/ 	.byte	0x04, 0x28
        /*0066*/ 	.short	(.L_21 - .L_20)


	//   ....[0]....
.L_20:
        /*0068*/ 	.word	0x00000100


	//   ....[1]....
        /*006c*/ 	.word	0x00000130


	//   ....[2]....
        /*0070*/ 	.word	0x00000150


	//   ....[3]....
        /*0074*/ 	.word	0x00000180


	//----- nvinfo : EIATTR_EXIT_INSTR_OFFSETS
	.align		4
.L_21:
        /*0078*/ 	.byte	0x04, 0x1c
        /*007a*/ 	.short	(.L_23 - .L_22)


	//   ....[0]....
.L_22:
        /*007c*/ 	.word	0x000001c0


	//   ....[1]....
        /*0080*/ 	.word	0x000001e0


	//----- nvinfo : EIATTR_REQNTID
	.align		4
.L_23:
        /*0084*/ 	.byte	0x04, 0x10
        /*0086*/ 	.short	(.L_25 - .L_24)
.L_24:
        /*0088*/ 	.word	0x00000040
        /*008c*/ 	.word	0x00000001
        /*0090*/ 	.word	0x00000001


	//----- nvinfo : EIATTR_CBANK_PARAM_SIZE
	.align		4
.L_25:
        /*0094*/ 	.byte	0x03, 0x19
        /*0096*/ 	.short	0x0018


	//----- nvinfo : EIATTR_PARAM_CBANK
	.align		4
        /*0098*/ 	.byte	0x04, 0x0a
        /*009a*/ 	.short	(.L_27 - .L_26)
	.align		4
.L_26:
        /*009c*/ 	.word	index@(.nv.constant0.triton_per_fused_add_mean_3)
        /*00a0*/ 	.short	0x0210
        /*00a2*/ 	.short	0x0018


	//----- nvinfo : EIATTR_SW_WAR
	.align		4
.L_27:
        /*00a4*/ 	.byte	0x04, 0x36
        /*00a6*/ 	.short	(.L_29 - .L_28)
.L_28:
        /*00a8*/ 	.word	0x00000008
.L_29:


//--------------------- .nv.callgraph             --------------------------
	.section	.nv.callgraph,"",@"SHT_CUDA_CALLGRAPH"
	.align	4
	.sectionentsize	8
	.align		4
        /*0000*/ 	.word	0x00000000
	.align		4
        /*0004*/ 	.word	0xffffffff
	.align		4
        /*0008*/ 	.word	0x00000000
	.align		4
        /*000c*/ 	.word	0xfffffffe
	.align		4
        /*0010*/ 	.word	0x00000000
	.align		4
        /*0014*/ 	.word	0xfffffffd
	.align		4
        /*0018*/ 	.word	0x00000000
	.align		4
        /*001c*/ 	.word	0xfffffffc


//--------------------- .text.triton_per_fused_add_mean_3 --------------------------
	.section	.text.triton_per_fused_add_mean_3,"ax",@progbits
	.sectionflags	@"SHF_BARRIERS=1"
	.align	128
        .global         triton_per_fused_add_mean_3
        .type           triton_per_fused_add_mean_3,@function
        .size           triton_per_fused_add_mean_3,(.L_x_1 - triton_per_fused_add_mean_3)
        .other          triton_per_fused_add_mean_3,@"STO_CUDA_ENTRY STV_DEFAULT"
triton_per_fused_add_mean_3:
.text.triton_per_fused_add_mean_3:
[----:B------:R-:W0:Y:S02]  /*0000*/  LDC R1, c[0x0][0x28] ;  /* 0x00000a00ff017b82 */ /* 0x000e240000000800 */
[----:B------:R-:W1:Y:S01]  /*0010*/  S2R R10, SR_TID.X ;  /* 0x00000000000a7919 */ /* 0x000e620000002100 */
[----:B------:R-:W2:Y:S01]  /*0020*/  LDC.64 R2, c[0x0][0x218] ;  /* 0x00008600ff027b82 */ /* 0x000ea20000000a00 */
[----:B------:R-:W-:Y:S01]  /*0030*/  ULDC.64 UR4, c[0x0][0x208] ;  /* 0x0000820000047ab9 */ /* 0x000fe20000000a00 */
[----:B------:R-:W3:Y:S01]  /*0040*/  S2R R11, SR_CTAID.X ;  /* 0x00000000000b7919 */ /* 0x000ee20000002500 */
[----:B-1----:R-:W-:Y:S02]  /*0050*/  LOP3.LUT R0, R10, 0xf, RZ, 0xc0, !PT ;  /* 0x0000000f0a007812 */ /* 0x002fe400078ec0ff */
[C---:B---3--:R-:W-:Y:S02]  /*0060*/  ISETP.GE.AND P0, PT, R11.reuse, 0x4, PT ;  /* 0x000000040b00780c */ /* 0x048fe40003f06270 */
[----:B------:R-:W-:Y:S01]  /*0070*/  LEA R5, R11, R0, 0x4 ;  /* 0x000000000b057211 */ /* 0x000fe200078e20ff */
[----:B------:R-:W-:-:S04]  /*0080*/  HFMA2.MMA R0, -RZ, RZ, 0, 0 ;  /* 0x00000000ff007435 */ /* 0x000fc800000001ff */
[----:B--2---:R-:W-:-:S06]  /*0090*/  IMAD.WIDE R2, R5, 0x4, R2 ;  /* 0x0000000405027825 */ /* 0x004fcc00078e0202 */
[----:B------:R-:W2:Y:S01]  /*00a0*/  @!P0 LDG.E R0, desc[UR4][R2.64] ;  /* 0x0000000402008981 */ /* 0x000ea2000c1e1900 */
[----:B------:R-:W-:Y:S01]  /*00b0*/  BAR.SYNC.DEFER_BLOCKING 0x0 ;  /* 0x0000000000007b1d */ /* 0x000fe20000010000 */
[----:B--2---:R-:W-:-:S04]  /*00c0*/  SEL R0, R0, RZ, !P0 ;  /* 0x000000ff00007207 */ /* 0x004fc80004000000 */
[----:B------:R-:W-:Y:S02]  /*00d0*/  FSEL R0, R0, RZ, !P0 ;  /* 0x000000ff00007208 */ /* 0x000fe40004000000 */
[----:B------:R-:W-:Y:S02]  /*00e0*/  LOP3.LUT P0, RZ, R10, 0x3f, RZ, 0xc0, !PT ;  /* 0x0000003f0aff7812 */ /* 0x000fe4000780c0ff */
[----:B------:R-:W-:Y:S01]  /*00f0*/  MOV R10, 0x3d800000 ;  /* 0x3d800000000a7802 */ /* 0x000fe20000000f00 */
[----:B------:R-:W1:Y:S01]  /*0100*/  SHFL.BFLY PT, R5, R0, 0x8, 0x1f ;  /* 0x0d001f0000057f89 */ /* 0x000e6200000e0000 */
[----:B------:R-:W-:Y:S01]  /*0110*/  ISETP.LT.AND P0, PT, R11, 0x4, !P0 ;  /* 0x000000040b00780c */ /* 0x000fe20004701270 */
[----:B-1----:R-:W-:-:S05]  /*0120*/  FADD R6, R0, R5 ;  /* 0x0000000500067221 */ /* 0x002fca0000000000 */
[----:B------:R-:W1:Y:S02]  /*0130*/  SHFL.BFLY PT, R5, R6, 0x4, 0x1f ;  /* 0x0c801f0006057f89 */ /* 0x000e6400000e0000 */
[----:B-1----:R-:W-:-:S05]  /*0140*/  FADD R7, R6, R5 ;  /* 0x0000000506077221 */ /* 0x002fca0000000000 */
[----:B------:R-:W1:Y:S02]  /*0150*/  SHFL.BFLY PT, R4, R7, 0x2, 0x1f ;  /* 0x0c401f0007047f89 */ /* 0x000e6400000e0000 */
[----:B-1----:R-:W-:Y:S02]  /*0160*/  FADD R8, R7, R4 ;  /* 0x0000000407087221 */ /* 0x002fe40000000000 */
[----:B------:R-:W1:Y:S03]  /*0170*/  LDC.64 R4, c[0x0][0x210] ;  /* 0x00008400ff047b82 */ /* 0x000e660000000a00 */
[----:B------:R-:W2:Y:S01]  /*0180*/  SHFL.BFLY PT, R9, R8, 0x1, 0x1f ;  /* 0x0c201f0008097f89 */ /* 0x000ea200000e0000 */
[----:B-1----:R-:W-:-:S04]  /*0190*/  IMAD.WIDE R2, R11, 0x4, R4 ;  /* 0x000000040b027825 */ /* 0x002fc800078e0204 */
[----:B--2---:R-:W-:-:S04]  /*01a0*/  FADD R9, R8, R9 ;  /* 0x0000000908097221 */ /* 0x004fc80000000000 */
[----:B------:R-:W-:Y:S01]  /*01b0*/  FFMA R9, R9, R10, 9.9999999747524270788e-07 ;  /* 0x358637bd09097423 */ /* 0x000fe2000000000a */
[----:B------:R-:W-:Y:S06]  /*01c0*/  @!P0 EXIT ;  /* 0x000000000000894d */ /* 0x000fec0003800000 */
[----:B------:R-:W-:Y:S01]  /*01d0*/  STG.E desc[UR4][R2.64], R9 ;  /* 0x0000000902007986 */ /* 0x000fe2000c101904 */
[----:B------:R-:W-:Y:S05]  /*01e0*/  EXIT ;  /* 0x000000000000794d */ /* 0x000fea0003800000 */
.L_x_0:
[----:B------:R-:W-:-:S00]  /*01f0*/  BRA `(.L_x_0) ;  /* 0xfffffffc00fc7947 */ /* 0x000fc0000383ffff */
[----:B------:R-:W-:-:S00]  /*0200*/  NOP ;  /* 0x0000000000007918 */ /* 0x000fc00000000000 */
[----:B------:R-:W-:-:S00]  /*0210*/  NOP ;  /* 0x0000000000007918 */ /* 0x000fc00000000000 */
[----:B------:R-:W-:-:S00]  /*0220*/  NOP ;  /* 0x0000000000007918 */ /* 0x000fc00000000000 */
[----:B------:R-:W-:-:S00]  /*0230*/  NOP ;  /* 0x0000000000007918 */ /* 0x000fc00000000000 */
[----:B------:R-:W-:-:S00]  /*0240*/  NOP ;  /* 0x0000000000007918 */ /* 0x000fc00000000000 */
[----:B------:R-:W-:-:S00]  /*0250*/  NOP ;  /* 0x0000000000007918 */ /* 0x000fc00000000000 */
[----:B------:R-:W-:-:S00]  /*0260*/  NOP ;  /* 0x0000000000007918 */ /* 0x000fc00000000000 */
[----:B------:R-:W-:-:S00]  /*0270*/  NOP ;  /* 0x0000000000007918 */ /* 0x000fc00000000000 */
.L_x_1:


//--------------------- .nv.constant0.triton_per_fused_add_mean_3 --------------------------
	.section	.nv.constant0.triton_per_fused_add_mean_3,"a",@progbits
	.sectionflags	@""
	.align	4
.nv.constant0.triton_per_fused_add_mean_3:
	.zero		552
